//
// Generated by NVIDIA NVVM Compiler
//
// Compiler Build ID: CL-36424714
// Cuda compilation tools, release 13.0, V13.0.88
// Based on NVVM 20.0.0
//

.version 9.0
.target sm_100
.address_size 64

	// .globl	_Z18deviceReduceKernelPKfPfi
// _ZZ14blockReduceSumdE6shared has been demoted

.visible .entry _Z18deviceReduceKernelPKfPfi(
	.param .u64 .ptr .align 1 _Z18deviceReduceKernelPKfPfi_param_0,
	.param .u64 .ptr .align 1 _Z18deviceReduceKernelPKfPfi_param_1,
	.param .u32 _Z18deviceReduceKernelPKfPfi_param_2
)
{
	.reg .pred 	%p<27>;
	.reg .b32 	%r<61>;
	.reg .b32 	%f<3>;
	.reg .b64 	%rd<7>;
	.reg .b64 	%fd<37>;
	// demoted variable
	.shared .align 8 .b8 _ZZ14blockReduceSumdE6shared[256];
	ld.param.u64 	%rd2, [_Z18deviceReduceKernelPKfPfi_param_0];
	ld.param.u64 	%rd3, [_Z18deviceReduceKernelPKfPfi_param_1];
	ld.param.u32 	%r8, [_Z18deviceReduceKernelPKfPfi_param_2];
	mov.u32 	%r9, %ctaid.x;
	mov.u32 	%r1, %ntid.x;
	mul.lo.s32 	%r2, %r9, %r1;
	mov.u32 	%r3, %tid.x;
	add.s32 	%r60, %r2, %r3;
	setp.ge.s32 	%p1, %r60, %r8;
	mov.f64 	%fd34, 0d0000000000000000;
	@%p1 bra 	$L__BB0_3;
	mov.u32 	%r10, %nctaid.x;
	mul.lo.s32 	%r5, %r1, %r10;
	cvta.to.global.u64 	%rd1, %rd2;
	mov.f64 	%fd34, 0d0000000000000000;
$L__BB0_2:
	mul.wide.s32 	%rd4, %r60, 4;
	add.s64 	%rd5, %rd1, %rd4;
	ld.global.f32 	%f1, [%rd5];
	cvt.f64.f32 	%fd11, %f1;
	add.f64 	%fd34, %fd34, %fd11;
	add.s32 	%r60, %r60, %r5;
	setp.lt.s32 	%p2, %r60, %r8;
	@%p2 bra 	$L__BB0_2;
$L__BB0_3:
	and.b32  	%r31, %r3, 31;
	// begin inline asm
	mov.b64 {%r11,%r12}, %fd34;
	// end inline asm
	shfl.sync.down.b32	%r14|%p3, %r12, 16, 31, -1;
	shfl.sync.down.b32	%r13|%p4, %r11, 16, 31, -1;
	// begin inline asm
	mov.b64 %fd13, {%r13,%r14};
	// end inline asm
	add.f64 	%fd14, %fd34, %fd13;
	// begin inline asm
	mov.b64 {%r15,%r16}, %fd14;
	// end inline asm
	shfl.sync.down.b32	%r18|%p5, %r16, 8, 31, -1;
	shfl.sync.down.b32	%r17|%p6, %r15, 8, 31, -1;
	// begin inline asm
	mov.b64 %fd15, {%r17,%r18};
	// end inline asm
	add.f64 	%fd16, %fd14, %fd15;
	// begin inline asm
	mov.b64 {%r19,%r20}, %fd16;
	// end inline asm
	shfl.sync.down.b32	%r22|%p7, %r20, 4, 31, -1;
	shfl.sync.down.b32	%r21|%p8, %r19, 4, 31, -1;
	// begin inline asm
	mov.b64 %fd17, {%r21,%r22};
	// end inline asm
	add.f64 	%fd18, %fd16, %fd17;
	// begin inline asm
	mov.b64 {%r23,%r24}, %fd18;
	// end inline asm
	shfl.sync.down.b32	%r26|%p9, %r24, 2, 31, -1;
	shfl.sync.down.b32	%r25|%p10, %r23, 2, 31, -1;
	// begin inline asm
	mov.b64 %fd19, {%r25,%r26};
	// end inline asm
	add.f64 	%fd20, %fd18, %fd19;
	// begin inline asm
	mov.b64 {%r27,%r28}, %fd20;
	// end inline asm
	shfl.sync.down.b32	%r30|%p11, %r28, 1, 31, -1;
	shfl.sync.down.b32	%r29|%p12, %r27, 1, 31, -1;
	// begin inline asm
	mov.b64 %fd21, {%r29,%r30};
	// end inline asm
	add.f64 	%fd4, %fd20, %fd21;
	setp.ne.s32 	%p13, %r31, 0;
	@%p13 bra 	$L__BB0_5;
	shr.u32 	%r32, %r3, 2;
	mov.u32 	%r33, _ZZ14blockReduceSumdE6shared;
	add.s32 	%r34, %r33, %r32;
	st.shared.f64 	[%r34], %fd4;
$L__BB0_5:
	bar.sync 	0;
	shr.u32 	%r35, %r1, 5;
	setp.ge.u32 	%p14, %r3, %r35;
	mov.f64 	%fd36, 0d0000000000000000;
	@%p14 bra 	$L__BB0_7;
	shl.b32 	%r36, %r3, 3;
	mov.u32 	%r37, _ZZ14blockReduceSumdE6shared;
	add.s32 	%r38, %r37, %r36;
	ld.shared.f64 	%fd36, [%r38];
$L__BB0_7:
	setp.gt.u32 	%p15, %r3, 31;
	@%p15 bra 	$L__BB0_9;
	// begin inline asm
	mov.b64 {%r39,%r40}, %fd36;
	// end inline asm
	shfl.sync.down.b32	%r42|%p16, %r40, 16, 31, -1;
	shfl.sync.down.b32	%r41|%p17, %r39, 16, 31, -1;
	// begin inline asm
	mov.b64 %fd24, {%r41,%r42};
	// end inline asm
	add.f64 	%fd25, %fd36, %fd24;
	// begin inline asm
	mov.b64 {%r43,%r44}, %fd25;
	// end inline asm
	shfl.sync.down.b32	%r46|%p18, %r44, 8, 31, -1;
	shfl.sync.down.b32	%r45|%p19, %r43, 8, 31, -1;
	// begin inline asm
	mov.b64 %fd26, {%r45,%r46};
	// end inline asm
	add.f64 	%fd27, %fd25, %fd26;
	// begin inline asm
	mov.b64 {%r47,%r48}, %fd27;
	// end inline asm
	shfl.sync.down.b32	%r50|%p20, %r48, 4, 31, -1;
	shfl.sync.down.b32	%r49|%p21, %r47, 4, 31, -1;
	// begin inline asm
	mov.b64 %fd28, {%r49,%r50};
	// end inline asm
	add.f64 	%fd29, %fd27, %fd28;
	// begin inline asm
	mov.b64 {%r51,%r52}, %fd29;
	// end inline asm
	shfl.sync.down.b32	%r54|%p22, %r52, 2, 31, -1;
	shfl.sync.down.b32	%r53|%p23, %r51, 2, 31, -1;
	// begin inline asm
	mov.b64 %fd30, {%r53,%r54};
	// end inline asm
	add.f64 	%fd31, %fd29, %fd30;
	// begin inline asm
	mov.b64 {%r55,%r56}, %fd31;
	// end inline asm
	shfl.sync.down.b32	%r58|%p24, %r56, 1, 31, -1;
	shfl.sync.down.b32	%r57|%p25, %r55, 1, 31, -1;
	// begin inline asm
	mov.b64 %fd32, {%r57,%r58};
	// end inline asm
	add.f64 	%fd36, %fd31, %fd32;
$L__BB0_9:
	neg.s32 	%r59, %r3;
	setp.ne.s32 	%p26, %r2, %r59;
	@%p26 bra 	$L__BB0_11;
	cvt.rn.f32.f64 	%f2, %fd36;
	cvta.to.global.u64 	%rd6, %rd3;
	st.global.f32 	[%rd6], %f2;
$L__BB0_11:
	ret;

}


// ===== COMPILED SASS (sm_100) =====

	.target	sm_100

	.elftype	@"ET_EXEC"


//--------------------- .note.nv.tkinfo           --------------------------
	.section	.note.nv.tkinfo,"",@"SHT_NOTE"
	.sectionflags	@"SHF_NOTE_NV_TKINFO"
	.tkinfo
        /*0018*/ 	.word	0x00000002
        /*0030*/ 	.string	""
        /*0030*/ 	.string	"ptxas"
        /*0030*/ 	.string	"Cuda compilation tools, release 13.0, V13.0.88"
        /*0030*/ 	.string	"Build cuda_13.0.r13.0/compiler.36424714_0"
        /*0030*/ 	.string	"-arch sm_100 -m 64 "



//--------------------- .note.nv.cuinfo           --------------------------
	.section	.note.nv.cuinfo,"",@"SHT_NOTE"
	.sectionflags	@"SHF_NOTE_NV_CUINFO"
        /*0018*/ 	.short	0x0002
        /*001a*/ 	.short	0x0064
        /*001c*/ 	.short	0x0082
	.zero		2


//--------------------- .nv.info                  --------------------------
	.section	.nv.info,"",@"SHT_CUDA_INFO"
	.align	4


	//----- nvinfo : EIATTR_REGCOUNT
	.align		4
        /*0000*/ 	.byte	0x04, 0x2f
        /*0002*/ 	.short	(.L_1 - .L_0)
	.align		4
.L_0:
        /*0004*/ 	.word	index@(_Z18deviceReduceKernelPKfPfi)
        /*0008*/ 	.word	0x00000012


	//----- nvinfo : EIATTR_FRAME_SIZE
	.align		4
.L_1:
        /*000c*/ 	.byte	0x04, 0x11
        /*000e*/ 	.short	(.L_3 - .L_2)
	.align		4
.L_2:
        /*0010*/ 	.word	index@(_Z18deviceReduceKernelPKfPfi)
        /*0014*/ 	.word	0x00000000


	//----- nvinfo : EIATTR_MIN_STACK_SIZE
	.align		4
.L_3:
        /*0018*/ 	.byte	0x04, 0x12
        /*001a*/ 	.short	(.L_5 - .L_4)
	.align		4
.L_4:
        /*001c*/ 	.word	index@(_Z18deviceReduceKernelPKfPfi)
        /*0020*/ 	.word	0x00000000
.L_5:


//--------------------- .nv.compat                --------------------------
	.section	.nv.compat,"",@"SHT_CUDA_COMPAT_INFO"
	.align	4
        /*0000*/ 	.byte	0x02, 0x09, 0x00, 0x00, 0x02, 0x02, 0x01, 0x00, 0x02, 0x05, 0x05, 0x00, 0x03, 0x07, 0x01, 0x01
        /*0010*/ 	.byte	0x02, 0x03, 0x00, 0x00, 0x02, 0x06, 0x01, 0x00, 0x04, 0x0b, 0x08, 0x00, 0x01, 0x00, 0x00, 0x00
        /*0020*/ 	.byte	0x00, 0x00, 0x00, 0x00


//--------------------- .nv.info._Z18deviceReduceKernelPKfPfi --------------------------
	.section	.nv.info._Z18deviceReduceKernelPKfPfi,"",@"SHT_CUDA_INFO"
	.sectionflags	@""
	.align	4


	//----- nvinfo : EIATTR_CUDA_API_VERSION
	.align		4
        /*0000*/ 	.byte	0x04, 0x37
        /*0002*/ 	.short	(.L_7 - .L_6)
.L_6:
        /*0004*/ 	.word	0x00000082


	//----- nvinfo : EIATTR_KPARAM_INFO
	.align		4
.L_7:
        /*0008*/ 	.byte	0x04, 0x17
        /*000a*/ 	.short	(.L_9 - .L_8)
.L_8:
        /*000c*/ 	.word	0x00000000
        /*0010*/ 	.short	0x0002
        /*0012*/ 	.short	0x0010
        /*0014*/ 	.byte	0x00, 0xf0, 0x11, 0x00


	//----- nvinfo : EIATTR_KPARAM_INFO
	.align		4
.L_9:
        /*0018*/ 	.byte	0x04, 0x17
        /*001a*/ 	.short	(.L_11 - .L_10)
.L_10:
        /*001c*/ 	.word	0x00000000
        /*0020*/ 	.short	0x0001
        /*0022*/ 	.short	0x0008
        /*0024*/ 	.byte	0x00, 0xf5, 0x21, 0x00


	//----- nvinfo : EIATTR_KPARAM_INFO
	.align		4
.L_11:
        /*0028*/ 	.byte	0x04, 0x17
        /*002a*/ 	.short	(.L_13 - .L_12)
.L_12:
        /*002c*/ 	.word	0x00000000
        /*0030*/ 	.short	0x0000
        /*0032*/ 	.short	0x0000
        /*0034*/ 	.byte	0x00, 0xf5, 0x21, 0x00


	//----- nvinfo : EIATTR_SPARSE_MMA_MASK
	.align		4
.L_13:
        /*0038*/ 	.byte	0x03, 0x50
        /*003a*/ 	.short	0x0000


	//----- nvinfo : EIATTR_MAXREG_COUNT
	.align		4
        /*003c*/ 	.byte	0x03, 0x1b
        /*003e*/ 	.short	0x00ff


	//----- nvinfo : EIATTR_NUM_BARRIERS
	.align		4
        /*0040*/ 	.byte	0x02, 0x4c
        /*0042*/ 	.byte	0x01
	.zero		1


	//----- nvinfo : EIATTR_MERCURY_ISA_VERSION
	.align		4
        /*0044*/ 	.byte	0x03, 0x5f
        /*0046*/ 	.short	0x0101


	//----- nvinfo : EIATTR_COOP_GROUP_MASK_REGIDS
	.align		4
        /*0048*/ 	.byte	0x04, 0x29
        /*004a*/ 	.short	(.L_15 - .L_14)


	//   ....[0]....
.L_14:
        /*004c*/ 	.word	0xffffffff


	//   ....[1]....
        /*0050*/ 	.word	0xffffffff


	//   ....[2]....
        /*0054*/ 	.word	0xffffffff


	//   ....[3]....
        /*0058*/ 	.word	0xffffffff


	//   ....[4]....
        /*005c*/ 	.word	0xffffffff


	//   ....[5]....
        /*0060*/ 	.word	0xffffffff


	//   ....[6]....
        /*0064*/ 	.word	0xffffffff


	//   ....[7]....
        /*0068*/ 	.word	0xffffffff


	//   ....[8]....
        /*006c*/ 	.word	0xffffffff


	//   ....[9]....
        /*0070*/ 	.word	0xffffffff


	//   ....[10]....
        /*0074*/ 	.word	0xffffffff


	//   ....[11]....
        /*0078*/ 	.word	0xffffffff


	//   ....[12]....
        /*007c*/ 	.word	0xffffffff


	//   ....[13]....
        /*0080*/ 	.word	0xffffffff


	//   ....[14]....
        /*0084*/ 	.word	0xffffffff


	//   ....[15]....
        /*0088*/ 	.word	0xffffffff


	//   ....[16]....
        /*008c*/ 	.word	0xffffffff


	//   ....[17]....
        /*0090*/ 	.word	0xffffffff


	//   ....[18]....
        /*0094*/ 	.word	0xffffffff


	//   ....[19]....
        /*0098*/ 	.word	0xffffffff


	//   ....[20]....
        /*009c*/ 	.word	0x0500000a


	//   ....[21]....
        /*00a0*/ 	.word	0x0500000a


	//   ....[22]....
        /*00a4*/ 	.word	0x0500000a


	//   ....[23]....
        /*00a8*/ 	.word	0x0500000a


	//   ....[24]....
        /*00ac*/ 	.word	0x0500000a


	//   ....[25]....
        /*00b0*/ 	.word	0x0500000a


	//   ....[26]....
        /*00b4*/ 	.word	0x0500000a


	//   ....[27]....
        /*00b8*/ 	.word	0x0500000a


	//   ....[28]....
        /*00bc*/ 	.word	0x0500000a


	//   ....[29]....
        /*00c0*/ 	.word	0x0500000a


	//----- nvinfo : EIATTR_COOP_GROUP_INSTR_OFFSETS
	.align		4
.L_15:
        /*00c4*/ 	.byte	0x04, 0x28
        /*00c6*/ 	.short	(.L_17 - .L_16)


	//   ....[0]....
.L_16:
        /*00c8*/ 	.word	0x00000190


	//   ....[1]....
        /*00cc*/ 	.word	0x000001d0


	//   ....[2]....
        /*00d0*/ 	.word	0x00000210


	//   ....[3]....
        /*00d4*/ 	.word	0x00000220


	//   ....[4]....
        /*00d8*/ 	.word	0x00000260


	//   ....[5]....
        /*00dc*/ 	.word	0x00000270


	//   ....[6]....
        /*00e0*/ 	.word	0x000002c0


	//   ....[7]....
        /*00e4*/ 	.word	0x000002e0


	//   ....[8]....
        /*00e8*/ 	.word	0x00000310


	//   ....[9]....
        /*00ec*/ 	.word	0x00000320


	//   ....[10]....
        /*00f0*/ 	.word	0x000003c0


	//   ....[11]....
        /*00f4*/ 	.word	0x000003d0


	//   ....[12]....
        /*00f8*/ 	.word	0x000003f0


	//   ....[13]....
        /*00fc*/ 	.word	0x00000400


	//   ....[14]....
        /*0100*/ 	.word	0x00000440


	//   ....[15]....
        /*0104*/ 	.word	0x00000450


	//   ....[16]....
        /*0108*/ 	.word	0x00000490


	//   ....[17]....
        /*010c*/ 	.word	0x000004a0


	//   ....[18]....
        /*0110*/ 	.word	0x000004c0


	//   ....[19]....
        /*0114*/ 	.word	0x000004d0


	//   ....[20]....
        /*0118*/ 	.word	0x000005c0


	//   ....[21]....
        /*011c*/ 	.word	0x00000610


	//   ....[22]....
        /*0120*/ 	.word	0x00000680


	//   ....[23]....
        /*0124*/ 	.word	0x000006d0


	//   ....[24]....
        /*0128*/ 	.word	0x00000740


	//   ....[25]....
        /*012c*/ 	.word	0x00000790


	//   ....[26]....
        /*0130*/ 	.word	0x00000800


	//   ....[27]....
        /*0134*/ 	.word	0x00000850


	//   ....[28]....
        /*0138*/ 	.word	0x000008c0


	//   ....[29]....
        /*013c*/ 	.word	0x00000910


	//----- nvinfo : EIATTR_VRC_CTA_INIT_COUNT
	.align		4
.L_17:
        /*0140*/ 	.byte	0x02, 0x4a
	.zero		1
	.zero		1


	//----- nvinfo : EIATTR_EXIT_INSTR_OFFSETS
	.align		4
        /*0144*/ 	.byte	0x04, 0x1c
        /*0146*/ 	.short	(.L_19 - .L_18)


	//   ....[0]....
.L_18:
        /*0148*/ 	.word	0x00000520


	//   ....[1]....
        /*014c*/ 	.word	0x00000560


	//----- nvinfo : EIATTR_CRS_STACK_SIZE
	.align		4
.L_19:
        /*0150*/ 	.byte	0x04, 0x1e
        /*0152*/ 	.short	(.L_21 - .L_20)
.L_20:
        /*0154*/ 	.word	0x00000000


	//----- nvinfo : EIATTR_CBANK_PARAM_SIZE
	.align		4
.L_21:
        /*0158*/ 	.byte	0x03, 0x19
        /*015a*/ 	.short	0x0014


	//----- nvinfo : EIATTR_PARAM_CBANK
	.align		4
        /*015c*/ 	.byte	0x04, 0x0a
        /*015e*/ 	.short	(.L_23 - .L_22)
	.align		4
.L_22:
        /*0160*/ 	.word	index@(.nv.constant0._Z18deviceReduceKernelPKfPfi)
        /*0164*/ 	.short	0x0380
        /*0166*/ 	.short	0x0014


	//----- nvinfo : EIATTR_SW_WAR
	.align		4
.L_23:
        /*0168*/ 	.byte	0x04, 0x36
        /*016a*/ 	.short	(.L_25 - .L_24)
.L_24:
        /*016c*/ 	.word	0x00000008
.L_25:


//--------------------- .nv.callgraph             --------------------------
	.section	.nv.callgraph,"",@"SHT_CUDA_CALLGRAPH"
	.align	4
	.sectionentsize	8
	.align		4
        /*0000*/ 	.word	0x00000000
	.align		4
        /*0004*/ 	.word	0xffffffff
	.align		4
        /*0008*/ 	.word	0x00000000
	.align		4
        /*000c*/ 	.word	0xfffffffe
	.align		4
        /*0010*/ 	.word	0x00000000
	.align		4
        /*0014*/ 	.word	0xfffffffd
	.align		4
        /*0018*/ 	.word	0x00000000
	.align		4
        /*001c*/ 	.word	0xfffffffc


//--------------------- .text._Z18deviceReduceKernelPKfPfi --------------------------
	.section	.text._Z18deviceReduceKernelPKfPfi,"ax",@progbits
	.align	128
        .global         _Z18deviceReduceKernelPKfPfi
        .type           _Z18deviceReduceKernelPKfPfi,@function
        .size           _Z18deviceReduceKernelPKfPfi,(.L_x_18 - _Z18deviceReduceKernelPKfPfi)
        .other          _Z18deviceReduceKernelPKfPfi,@"STO_CUDA_ENTRY STV_DEFAULT"
_Z18deviceReduceKernelPKfPfi:
.text._Z18deviceReduceKernelPKfPfi:
[----:B------:R-:W-:Y:S01]  /*0000*/  LDC R1, c[0x0][0x37c] ;  /* 0x0000df00ff017b82 */ /* 0x000fe20000000800 */
[----:B------:R-:W0:Y:S07]  /*0010*/  S2R R0, SR_TID.X ;  /* 0x0000000000007919 */ /* 0x000e2e0000002100 */
[----:B------:R-:W1:Y:S01]  /*0020*/  S2UR UR4, SR_CTAID.X ;  /* 0x00000000000479c3 */ /* 0x000e620000002500 */
[----:B------:R-:W1:Y:S01]  /*0030*/  LDCU UR5, c[0x0][0x360] ;  /* 0x00006c00ff0577ac */ /* 0x000e620008000800 */
[----:B------:R-:W-:Y:S01]  /*0040*/  BSSY.RECONVERGENT B0, `(.L_x_0) ;  /* 0x0000014000007945 */ /* 0x000fe20003800200 */
[----:B------:R-:W-:Y:S01]  /*0050*/  CS2R R2, SRZ ;  /* 0x0000000000027805 */ /* 0x000fe2000001ff00 */
[----:B------:R-:W2:Y:S01]  /*0060*/  LDCU UR8, c[0x0][0x390] ;  /* 0x00007200ff0877ac */ /* 0x000ea20008000800 */
[----:B------:R-:W3:Y:S01]  /*0070*/  LDCU.64 UR6, c[0x0][0x358] ;  /* 0x00006b00ff0677ac */ /* 0x000ee20008000a00 */
[----:B-1----:R-:W-:-:S06]  /*0080*/  UIMAD UR4, UR4, UR5, URZ ;  /* 0x00000005040472a4 */ /* 0x002fcc000f8e02ff */
[----:B0-----:R-:W-:-:S05]  /*0090*/  VIADD R4, R0, UR4 ;  /* 0x0000000400047c36 */ /* 0x001fca0008000000 */
[----:B--2---:R-:W-:-:S13]  /*00a0*/  ISETP.GE.AND P0, PT, R4, UR8, PT ;  /* 0x0000000804007c0c */ /* 0x004fda000bf06270 */
[----:B---3--:R-:W-:Y:S05]  /*00b0*/  @P0 BRA `(.L_x_1) ;  /* 0x0000000000300947 */ /* 0x008fea0003800000 */
[----:B------:R-:W0:Y:S01]  /*00c0*/  LDC R10, c[0x0][0x370] ;  /* 0x0000dc00ff0a7b82 */ /* 0x000e220000000800 */
[----:B------:R-:W-:Y:S01]  /*00d0*/  IMAD.MOV.U32 R11, RZ, RZ, R4 ;  /* 0x000000ffff0b7224 */ /* 0x000fe200078e0004 */
[----:B------:R-:W-:-:S06]  /*00e0*/  CS2R R2, SRZ ;  /* 0x0000000000027805 */ /* 0x000fcc000001ff00 */
[----:B------:R-:W1:Y:S01]  /*00f0*/  LDC.64 R8, c[0x0][0x380] ;  /* 0x0000e000ff087b82 */ /* 0x000e620000000a00 */
[----:B0-----:R-:W-:-:S07]  /*0100*/  IMAD R10, R10, UR5, RZ ;  /* 0x000000050a0a7c24 */ /* 0x001fce000f8e02ff */
.L_x_2:
[----:B-1----:R-:W-:-:S06]  /*0110*/  IMAD.WIDE R4, R11, 0x4, R8 ;  /* 0x000000040b047825 */ /* 0x002fcc00078e0208 */
[----:B------:R-:W2:Y:S01]  /*0120*/  LDG.E R4, desc[UR6][R4.64] ;  /* 0x0000000604047981 */ /* 0x000ea2000c1e1900 */
[----:B------:R-:W-:-:S04]  /*0130*/  IADD3 R11, PT, PT, R10, R11, RZ ;  /* 0x0000000b0a0b7210 */ /* 0x000fc80007ffe0ff */
[----:B------:R-:W-:Y:S01]  /*0140*/  ISETP.GE.AND P0, PT, R11, UR8, PT ;  /* 0x000000080b007c0c */ /* 0x000fe2000bf06270 */
[----:B--2---:R-:W0:Y:S02]  /*0150*/  F2F.F64.F32 R6, R4 ;  /* 0x0000000400067310 */ /* 0x004e240000201800 */
[----:B0-----:R-:W-:-:S10]  /*0160*/  DADD R2, R6, R2 ;  /* 0x0000000006027229 */ /* 0x001fd40000000002 */
[----:B------:R-:W-:Y:S05]  /*0170*/  @!P0 BRA `(.L_x_2) ;  /* 0xfffffffc00e48947 */ /* 0x000fea000383ffff */
.L_x_1:
[----:B------:R-:W-:Y:S05]  /*0180*/  BSYNC.RECONVERGENT B0 ;  /* 0x0000000000007941 */ /* 0x000fea0003800200 */
.L_x_0:
[----:B------:R-:W-:Y:S01]  /*0190*/  SHFL.DOWN PT, R5, R3, 0x10, 0x1f ;  /* 0x0a001f0003057f89 */ /* 0x000fe200000e0000 */
[C---:B------:R-:W-:Y:S01]  /*01a0*/  LOP3.LUT P0, RZ, R0.reuse, 0x1f, RZ, 0xc0, !PT ;  /* 0x0000001f00ff7812 */ /* 0x040fe2000780c0ff */
[----:B------:R-:W-:Y:S01]  /*01b0*/  USHF.R.U32.HI UR5, URZ, 0x5, UR5 ;  /* 0x00000005ff057899 */ /* 0x000fe20008011605 */
[----:B------:R-:W-:Y:S01]  /*01c0*/  BSSY B0, `(.L_x_3) ;  /* 0x0000033000007945 */ /* 0x000fe20003800000 */
[----:B------:R-:W0:Y:S04]  /*01d0*/  SHFL.DOWN PT, R4, R2, 0x10, 0x1f ;  /* 0x0a001f0002047f89 */ /* 0x000e2800000e0000 */
[----:B------:R-:W-:-:S13]  /*01e0*/  ISETP.GE.U32.AND P1, PT, R0, UR5, PT ;  /* 0x0000000500007c0c */ /* 0x000fda000bf26070 */
[----:B------:R-:W1:Y:S01]  /*01f0*/  @!P1 S2R R13, SR_CgaCtaId ;  /* 0x00000000000d9919 */ /* 0x000e620000008800 */
[----:B0-----:R-:W-:-:S07]  /*0200*/  DADD R4, R4, R2 ;  /* 0x0000000004047229 */ /* 0x001fce0000000002 */
[----:B------:R-:W-:Y:S04]  /*0210*/  SHFL.DOWN PT, R7, R5, 0x8, 0x1f ;  /* 0x09001f0005077f89 */ /* 0x000fe800000e0000 */
[----:B------:R-:W0:Y:S02]  /*0220*/  SHFL.DOWN PT, R6, R4, 0x8, 0x1f ;  /* 0x09001f0004067f89 */ /* 0x000e2400000e0000 */
[----:B0-----:R-:W-:Y:S01]  /*0230*/  DADD R6, R4, R6 ;  /* 0x0000000004067229 */ /* 0x001fe20000000006 */
[----:B------:R-:W0:Y:S01]  /*0240*/  @!P0 S2R R5, SR_CgaCtaId ;  /* 0x0000000000058919 */ /* 0x000e220000008800 */
[----:B------:R-:W-:-:S05]  /*0250*/  @!P0 MOV R4, 0x400 ;  /* 0x0000040000048802 */ /* 0x000fca0000000f00 */
[----:B------:R-:W-:Y:S04]  /*0260*/  SHFL.DOWN PT, R9, R7, 0x4, 0x1f ;  /* 0x08801f0007097f89 */ /* 0x000fe800000e0000 */
[----:B------:R-:W2:Y:S02]  /*0270*/  SHFL.DOWN PT, R8, R6, 0x4, 0x1f ;  /* 0x08801f0006087f89 */ /* 0x000ea400000e0000 */
[----:B--2---:R-:W-:Y:S01]  /*0280*/  DADD R8, R6, R8 ;  /* 0x0000000006087229 */ /* 0x004fe20000000008 */
[----:B0-----:R-:W-:Y:S02]  /*0290*/  @!P0 LEA R7, R5, R4, 0x18 ;  /* 0x0000000405078211 */ /* 0x001fe400078ec0ff */
[----:B------:R-:W-:Y:S02]  /*02a0*/  @!P1 MOV R6, 0x400 ;  /* 0x0000040000069802 */ /* 0x000fe40000000f00 */
[----:B------:R-:W-:-:S02]  /*02b0*/  @!P0 LEA.HI R7, R0, R7, RZ, 0x1e ;  /* 0x0000000700078211 */ /* 0x000fc400078ff0ff */
[----:B------:R-:W-:Y:S01]  /*02c0*/  SHFL.DOWN PT, R11, R9, 0x2, 0x1f ;  /* 0x08401f00090b7f89 */ /* 0x000fe200000e0000 */
[----:B-1----:R-:W-:-:S03]  /*02d0*/  @!P1 LEA R13, R13, R6, 0x18 ;  /* 0x000000060d0d9211 */ /* 0x002fc600078ec0ff */
[----:B------:R-:W0:Y:S02]  /*02e0*/  SHFL.DOWN PT, R10, R8, 0x2, 0x1f ;  /* 0x08401f00080a7f89 */ /* 0x000e2400000e0000 */
[----:B------:R-:W-:Y:S01]  /*02f0*/  @!P1 IMAD R6, R0, 0x8, R13 ;  /* 0x0000000800069824 */ /* 0x000fe200078e020d */
[----:B0-----:R-:W-:-:S07]  /*0300*/  DADD R10, R8, R10 ;  /* 0x00000000080a7229 */ /* 0x001fce000000000a */
[----:B------:R-:W-:Y:S04]  /*0310*/  SHFL.DOWN PT, R3, R11, 0x1, 0x1f ;  /* 0x08201f000b037f89 */ /* 0x000fe800000e0000 */
[----:B------:R-:W0:Y:S02]  /*0320*/  SHFL.DOWN PT, R2, R10, 0x1, 0x1f ;  /* 0x08201f000a027f89 */ /* 0x000e2400000e0000 */
[----:B0-----:R-:W-:Y:S01]  /*0330*/  DADD R4, R10, R2 ;  /* 0x000000000a047229 */ /* 0x001fe20000000002 */
[----:B------:R-:W-:-:S06]  /*0340*/  CS2R R2, SRZ ;  /* 0x0000000000027805 */ /* 0x000fcc000001ff00 */
[----:B------:R0:W-:Y:S01]  /*0350*/  @!P0 STS.64 [R7], R4 ;  /* 0x0000000407008388 */ /* 0x0001e20000000a00 */
[----:B------:R-:W-:Y:S01]  /*0360*/  BAR.SYNC.DEFER_BLOCKING 0x0 ;  /* 0x0000000000007b1d */ /* 0x000fe20000010000 */
[----:B------:R-:W-:-:S05]  /*0370*/  ISETP.GT.U32.AND P0, PT, R0, 0x1f, PT ;  /* 0x0000001f0000780c */ /* 0x000fca0003f04070 */
[----:B------:R0:W1:Y:S08]  /*0380*/  @!P1 LDS.64 R2, [R6] ;  /* 0x0000000006029984 */ /* 0x0000700000000a00 */
[----:B0-----:R-:W-:Y:S05]  /*0390*/  @P0 BRA `(.L_x_4) ;  /* 0x0000000000540947 */ /* 0x001fea0003800000 */
[----:B------:R-:W-:-:S03]  /*03a0*/  UMOV UR5, 0xffffffff ;  /* 0xffffffff00057882 */ /* 0x000fc60000000000 */
[----:B------:R-:W-:Y:S05]  /*03b0*/  BRA.DIV UR5, `(.L_x_5) ;  /* 0x00000002056c7947 */ /* 0x000fea000b800000 */
[----:B-1----:R-:W-:Y:S04]  /*03c0*/  SHFL.DOWN PT, R5, R3, 0x10, 0x1f ;  /* 0x0a001f0003057f89 */ /* 0x002fe800000e0000 */
[----:B------:R-:W0:Y:S02]  /*03d0*/  SHFL.DOWN PT, R4, R2, 0x10, 0x1f ;  /* 0x0a001f0002047f89 */ /* 0x000e2400000e0000 */
[----:B0-----:R-:W-:-:S07]  /*03e0*/  DADD R4, R2, R4 ;  /* 0x0000000002047229 */ /* 0x001fce0000000004 */
[----:B------:R-:W0:Y:S04]  /*03f0*/  SHFL.DOWN PT, R7, R5, 0x8, 0x1f ;  /* 0x09001f0005077f89 */ /* 0x000e2800000e0000 */
[----:B------:R-:W1:Y:S01]  /*0400*/  SHFL.DOWN PT, R6, R4, 0x8, 0x1f ;  /* 0x09001f0004067f89 */ /* 0x000e6200000e0000 */
[----:B0-----:R-:W-:Y:S01]  /*0410*/  MOV R3, R7 ;  /* 0x0000000700037202 */ /* 0x001fe20000000f00 */
[----:B-1----:R-:W-:-:S06]  /*0420*/  IMAD.MOV.U32 R2, RZ, RZ, R6 ;  /* 0x000000ffff027224 */ /* 0x002fcc00078e0006 */
[----:B------:R-:W-:-:S07]  /*0430*/  DADD R6, R4, R2 ;  /* 0x0000000004067229 */ /* 0x000fce0000000002 */
[----:B------:R-:W0:Y:S04]  /*0440*/  SHFL.DOWN PT, R9, R7, 0x4, 0x1f ;  /* 0x08801f0007097f89 */ /* 0x000e2800000e0000 */
[----:B------:R-:W1:Y:S01]  /*0450*/  SHFL.DOWN PT, R8, R6, 0x4, 0x1f ;  /* 0x08801f0006087f89 */ /* 0x000e6200000e0000 */
[----:B0-----:R-:W-:Y:S02]  /*0460*/  IMAD.MOV.U32 R3, RZ, RZ, R9 ;  /* 0x000000ffff037224 */ /* 0x001fe400078e0009 */
[----:B-1----:R-:W-:-:S06]  /*0470*/  IMAD.MOV.U32 R2, RZ, RZ, R8 ;  /* 0x000000ffff027224 */ /* 0x002fcc00078e0008 */
[----:B------:R-:W-:-:S07]  /*0480*/  DADD R8, R6, R2 ;  /* 0x0000000006087229 */ /* 0x000fce0000000002 */
[----:B------:R-:W-:Y:S04]  /*0490*/  SHFL.DOWN PT, R3, R9, 0x2, 0x1f ;  /* 0x08401f0009037f89 */ /* 0x000fe800000e0000 */
[----:B------:R-:W0:Y:S02]  /*04a0*/  SHFL.DOWN PT, R2, R8, 0x2, 0x1f ;  /* 0x08401f0008027f89 */ /* 0x000e2400000e0000 */
[----:B0-----:R-:W-:-:S07]  /*04b0*/  DADD R2, R8, R2 ;  /* 0x0000000008027229 */ /* 0x001fce0000000002 */
[----:B------:R0:W1:Y:S04]  /*04c0*/  SHFL.DOWN PT, R5, R3, 0x1, 0x1f ;  /* 0x08201f0003057f89 */ /* 0x00006800000e0000 */
[----:B------:R0:W2:Y:S02]  /*04d0*/  SHFL.DOWN PT, R4, R2, 0x1, 0x1f ;  /* 0x08201f0002047f89 */ /* 0x0000a400000e0000 */
.L_x_16:
[----:B012---:R-:W-:-:S11]  /*04e0*/  DADD R2, R2, R4 ;  /* 0x0000000002027229 */ /* 0x007fd60000000004 */
.L_x_4:
[----:B------:R-:W-:Y:S05]  /*04f0*/  BSYNC B0 ;  /* 0x0000000000007941 */ /* 0x000fea0003800000 */
.L_x_3:
[----:B------:R-:W-:-:S04]  /*0500*/  IADD3 R0, PT, PT, -R0, RZ, RZ ;  /* 0x000000ff00007210 */ /* 0x000fc80007ffe1ff */
[----:B------:R-:W-:-:S13]  /*0510*/  ISETP.NE.AND P0, PT, R0, UR4, PT ;  /* 0x0000000400007c0c */ /* 0x000fda000bf05270 */
[----:B------:R-:W-:Y:S05]  /*0520*/  @P0 EXIT ;  /* 0x000000000000094d */ /* 0x000fea0003800000 */
[----:B------:R-:W0:Y:S01]  /*0530*/  LDC.64 R4, c[0x0][0x388] ;  /* 0x0000e200ff047b82 */ /* 0x000e220000000a00 */
[----:B-1----:R-:W0:Y:S02]  /*0540*/  F2F.F32.F64 R3, R2 ;  /* 0x0000000200037310 */ /* 0x002e240000301000 */
[----:B0-----:R-:W-:Y:S01]  /*0550*/  STG.E desc[UR6][R4.64], R3 ;  /* 0x0000000304007986 */ /* 0x001fe2000c101906 */
[----:B------:R-:W-:Y:S05]  /*0560*/  EXIT ;  /* 0x000000000000794d */ /* 0x000fea0003800000 */
.L_x_5:
[----:B------:R-:W-:Y:S02]  /*0570*/  HFMA2 R15, -RZ, RZ, 0, 1.847743988037109375e-06 ;  /* 0x0000001fff0f7431 */ /* 0x000fe400000001ff */
[----:B-1----:R-:W-:Y:S02]  /*0580*/  IMAD.MOV.U32 R13, RZ, RZ, R3 ;  /* 0x000000ffff0d7224 */ /* 0x002fe400078e0003 */
[----:B------:R-:W-:Y:S02]  /*0590*/  IMAD.MOV.U32 R12, RZ, RZ, 0x10 ;  /* 0x00000010ff0c7424 */ /* 0x000fe400078e00ff */
[----:B------:R-:W-:-:S07]  /*05a0*/  IMAD.MOV.U32 R10, RZ, RZ, -0x1 ;  /* 0xffffffffff0a7424 */ /* 0x000fce00078e00ff */
[----:B------:R-:W-:Y:S05]  /*05b0*/  WARPSYNC.COLLECTIVE R10, `(.L_x_6) ;  /* 0x000000000a087348 */ /* 0x000fea0003c00000 */
[----:B------:R0:W1:Y:S02]  /*05c0*/  SHFL.DOWN P0, R11, R13, R12, R15 ;  /* 0x0800000c0d0b7389 */ /* 0x000064000000000f */
[----:B01----:R-:W-:Y:S05]  /*05d0*/  ENDCOLLECTIVE ;  /* 0x000000000000791b */ /* 0x003fea0003800000 */
.L_x_6:
[----:B------:R-:W-:Y:S01]  /*05e0*/  MOV R13, R2 ;  /* 0x00000002000d7202 */ /* 0x000fe20000000f00 */
[----:B------:R-:W-:-:S07]  /*05f0*/  IMAD.MOV.U32 R5, RZ, RZ, R11 ;  /* 0x000000ffff057224 */ /* 0x000fce00078e000b */
[----:B------:R-:W-:Y:S05]  /*0600*/  WARPSYNC.COLLECTIVE R10, `(.L_x_7) ;  /* 0x000000000a087348 */ /* 0x000fea0003c00000 */
[----:B------:R0:W1:Y:S02]  /*0610*/  SHFL.DOWN P0, R11, R13, R12, R15 ;  /* 0x0800000c0d0b7389 */ /* 0x000064000000000f */
[----:B01----:R-:W-:Y:S05]  /*0620*/  ENDCOLLECTIVE ;  /* 0x000000000000791b */ /* 0x003fea0003800000 */
.L_x_7:
[----:B------:R-:W-:Y:S01]  /*0630*/  MOV R12, 0x8 ;  /* 0x00000008000c7802 */ /* 0x000fe20000000f00 */
[----:B------:R-:W-:-:S06]  /*0640*/  IMAD.MOV.U32 R4, RZ, RZ, R11 ;  /* 0x000000ffff047224 */ /* 0x000fcc00078e000b */
[----:B------:R-:W-:-:S10]  /*0650*/  DADD R4, R2, R4 ;  /* 0x0000000002047229 */ /* 0x000fd40000000004 */
[----:B------:R-:W-:-:S07]  /*0660*/  IMAD.MOV.U32 R13, RZ, RZ, R5 ;  /* 0x000000ffff0d7224 */ /* 0x000fce00078e0005 */
[----:B------:R-:W-:Y:S05]  /*0670*/  WARPSYNC.COLLECTIVE R10, `(.L_x_8) ;  /* 0x000000000a087348 */ /* 0x000fea0003c00000 */
[----:B------:R0:W1:Y:S02]  /*0680*/  SHFL.DOWN P0, R11, R13, R12, R15 ;  /* 0x0800000c0d0b7389 */ /* 0x000064000000000f */
[----:B01----:R-:W-:Y:S05]  /*0690*/  ENDCOLLECTIVE ;  /* 0x000000000000791b */ /* 0x003fea0003800000 */
.L_x_8:
[----:B------:R-:W-:Y:S02]  /*06a0*/  IMAD.MOV.U32 R13, RZ, RZ, R4 ;  /* 0x000000ffff0d7224 */ /* 0x000fe400078e0004 */
[----:B------:R-:W-:-:S07]  /*06b0*/  IMAD.MOV.U32 R7, RZ, RZ, R11 ;  /* 0x000000ffff077224 */ /* 0x000fce00078e000b */
[----:B------:R-:W-:Y:S05]  /*06c0*/  WARPSYNC.COLLECTIVE R10, `(.L_x_9) ;  /* 0x000000000a087348 */ /* 0x000fea0003c00000 */
[----:B------:R0:W1:Y:S02]  /*06d0*/  SHFL.DOWN P0, R11, R13, R12, R15 ;  /* 0x0800000c0d0b7389 */ /* 0x000064000000000f */
[----:B01----:R-:W-:Y:S05]  /*06e0*/  ENDCOLLECTIVE ;  /* 0x000000000000791b */ /* 0x003fea0003800000 */
.L_x_9:
[----:B------:R-:W-:Y:S01]  /*06f0*/  IMAD.MOV.U32 R12, RZ, RZ, 0x4 ;  /* 0x00000004ff0c7424 */ /* 0x000fe200078e00ff */
[----:B------:R-:W-:-:S06]  /*0700*/  MOV R6, R11 ;  /* 0x0000000b00067202 */ /* 0x000fcc0000000f00 */
[----:B------:R-:W-:-:S10]  /*0710*/  DADD R6, R4, R6 ;  /* 0x0000000004067229 */ /* 0x000fd40000000006 */
[----:B------:R-:W-:-:S07]  /*0720*/  IMAD.MOV.U32 R13, RZ, RZ, R7 ;  /* 0x000000ffff0d7224 */ /* 0x000fce00078e0007 */
[----:B------:R-:W-:Y:S05]  /*0730*/  WARPSYNC.COLLECTIVE R10, `(.L_x_10) ;  /* 0x000000000a087348 */ /* 0x000fea0003c00000 */
[----:B------:R0:W1:Y:S02]  /*0740*/  SHFL.DOWN P0, R11, R13, R12, R15 ;  /* 0x0800000c0d0b7389 */ /* 0x000064000000000f */
[----:B01----:R-:W-:Y:S05]  /*0750*/  ENDCOLLECTIVE ;  /* 0x000000000000791b */ /* 0x003fea0003800000 */
.L_x_10:
[----:B------:R-:W-:Y:S01]  /*0760*/  IMAD.MOV.U32 R13, RZ, RZ, R6 ;  /* 0x000000ffff0d7224 */ /* 0x000fe200078e0006 */
[----:B------:R-:W-:-:S07]  /*0770*/  MOV R9, R11 ;  /* 0x0000000b00097202 */ /* 0x000fce0000000f00 */
[----:B------:R-:W-:Y:S05]  /*0780*/  WARPSYNC.COLLECTIVE R10, `(.L_x_11) ;  /* 0x000000000a087348 */ /* 0x000fea0003c00000 */
[----:B------:R0:W1:Y:S02]  /*0790*/  SHFL.DOWN P0, R11, R13, R12, R15 ;  /* 0x0800000c0d0b7389 */ /* 0x000064000000000f */
[----:B01----:R-:W-:Y:S05]  /*07a0*/  ENDCOLLECTIVE ;  /* 0x000000000000791b */ /* 0x003fea0003800000 */
.L_x_11:
[----:B------:R-:W-:Y:S02]  /*07b0*/  IMAD.MOV.U32 R12, RZ, RZ, 0x2 ;  /* 0x00000002ff0c7424 */ /* 0x000fe400078e00ff */
[----:B------:R-:W-:-:S06]  /*07c0*/  IMAD.MOV.U32 R8, RZ, RZ, R11 ;  /* 0x000000ffff087224 */ /* 0x000fcc00078e000b */
[----:B------:R-:W-:-:S10]  /*07d0*/  DADD R8, R6, R8 ;  /* 0x0000000006087229 */ /* 0x000fd40000000008 */
[----:B------:R-:W-:-:S07]  /*07e0*/  MOV R13, R9 ;  /* 0x00000009000d7202 */ /* 0x000fce0000000f00 */
[----:B------:R-:W-:Y:S05]  /*07f0*/  WARPSYNC.COLLECTIVE R10, `(.L_x_12) ;  /* 0x000000000a087348 */ /* 0x000fea0003c00000 */
[----:B------:R0:W1:Y:S02]  /*0800*/  SHFL.DOWN P0, R11, R13, R12, R15 ;  /* 0x0800000c0d0b7389 */ /* 0x000064000000000f */
[----:B01----:R-:W-:Y:S05]  /*0810*/  ENDCOLLECTIVE ;  /* 0x000000000000791b */ /* 0x003fea0003800000 */
.L_x_12:
[----:B------:R-:W-:Y:S01]  /*0820*/  MOV R13, R8 ;  /* 0x00000008000d7202 */ /* 0x000fe20000000f00 */
[----:B------:R-:W-:-:S07]  /*0830*/  IMAD.MOV.U32 R3, RZ, RZ, R11 ;  /* 0x000000ffff037224 */ /* 0x000fce00078e000b */
[----:B------:R-:W-:Y:S05]  /*0840*/  WARPSYNC.COLLECTIVE R10, `(.L_x_13) ;  /* 0x000000000a087348 */ /* 0x000fea0003c00000 */
[----:B------:R0:W1:Y:S02]  /*0850*/  SHFL.DOWN P0, R11, R13, R12, R15 ;  /* 0x0800000c0d0b7389 */ /* 0x000064000000000f */
[----:B01----:R-:W-:Y:S05]  /*0860*/  ENDCOLLECTIVE ;  /* 0x000000000000791b */ /* 0x003fea0003800000 */
.L_x_13:
[----:B------:R-:W-:Y:S02]  /*0870*/  IMAD.MOV.U32 R12, RZ, RZ, 0x1 ;  /* 0x00000001ff0c7424 */ /* 0x000fe400078e00ff */
[----:B------:R-:W-:-:S06]  /*0880*/  IMAD.MOV.U32 R2, RZ, RZ, R11 ;  /* 0x000000ffff027224 */ /* 0x000fcc00078e000b */
[----:B------:R-:W-:-:S10]  /*0890*/  DADD R2, R8, R2 ;  /* 0x0000000008027229 */ /* 0x000fd40000000002 */
[----:B------:R-:W-:-:S07]  /*08a0*/  MOV R13, R3 ;  /* 0x00000003000d7202 */ /* 0x000fce0000000f00 */
[----:B------:R-:W-:Y:S05]  /*08b0*/  WARPSYNC.COLLECTIVE R10, `(.L_x_14) ;  /* 0x000000000a087348 */ /* 0x000fea0003c00000 */
[----:B------:R0:W1:Y:S02]  /*08c0*/  SHFL.DOWN P0, R11, R13, R12, R15 ;  /* 0x0800000c0d0b7389 */ /* 0x000064000000000f */
[----:B01----:R-:W-:Y:S05]  /*08d0*/  ENDCOLLECTIVE ;  /* 0x000000000000791b */ /* 0x003fea0003800000 */
.L_x_14:
[----:B------:R-:W-:Y:S01]  /*08e0*/  IMAD.MOV.U32 R13, RZ, RZ, R2 ;  /* 0x000000ffff0d7224 */ /* 0x000fe200078e0002 */
[----:B------:R-:W-:-:S07]  /*08f0*/  MOV R5, R11 ;  /* 0x0000000b00057202 */ /* 0x000fce0000000f00 */
[----:B------:R-:W-:Y:S05]  /*0900*/  WARPSYNC.COLLECTIVE R10, `(.L_x_15) ;  /* 0x000000000a087348 */ /* 0x000fea0003c00000 */
[----:B------:R0:W1:Y:S02]  /*0910*/  SHFL.DOWN P0, R11, R13, R12, R15 ;  /* 0x0800000c0d0b7389 */ /* 0x000064000000000f */
[----:B01----:R-:W-:Y:S05]  /*0920*/  ENDCOLLECTIVE ;  /* 0x000000000000791b */ /* 0x003fea0003800000 */
.L_x_15:
[----:B------:R-:W-:Y:S01]  /*0930*/  MOV R4, R11 ;  /* 0x0000000b00047202 */ /* 0x000fe20000000f00 */
[----:B------:R-:W-:Y:S06]  /*0940*/  BRA `(.L_x_16) ;  /* 0xfffffff800e47947 */ /* 0x000fec000383ffff */
.L_x_17:
[----:B------:R-:W-:-:S00]  /*0950*/  BRA `(.L_x_17) ;  /* 0xfffffffc00fc7947 */ /* 0x000fc0000383ffff */
[----:B------:R-:W-:-:S00]  /*0960*/  NOP ;  /* 0x0000000000007918 */ /* 0x000fc00000000000 */
        /* <DEDUP_REMOVED lines=9> */
.L_x_18:


//--------------------- .nv.shared._Z18deviceReduceKernelPKfPfi --------------------------
	.section	.nv.shared._Z18deviceReduceKernelPKfPfi,"aw",@nobits
	.sectionflags	@""
	.align	8
.nv.shared._Z18deviceReduceKernelPKfPfi:
	.zero		1280


//--------------------- .nv.shared.reserved.0     --------------------------
	.section	.nv.shared.reserved.0,"aw",@nobits
	.weak		__nv_reservedSMEM_offset_0_alias
	.size		__nv_reservedSMEM_offset_0_alias, 0, 64
	.other		__nv_reservedSMEM_offset_0_alias,@"STO_CUDA_RESERVED_SHARED STV_DEFAULT"
__nv_reservedSMEM_offset_0_alias:
	.zero		0
	.zero		64


//--------------------- .nv.constant0._Z18deviceReduceKernelPKfPfi --------------------------
	.section	.nv.constant0._Z18deviceReduceKernelPKfPfi,"a",@progbits
	.sectionflags	@""
	.align	4
.nv.constant0._Z18deviceReduceKernelPKfPfi:
	.zero		916


//--------------------- SYMBOLS --------------------------

	.type		.nv.reservedSmem.offset0,@object
	.size		.nv.reservedSmem.offset0,0x4
	.type		.nv.reservedSmem.cap,@object
	.size		.nv.reservedSmem.cap,0x4
